	.headerflags	@"EF_CUDA_TEXMODE_UNIFIED EF_CUDA_64BIT_ADDRESS EF_CUDA_ACCELERATORS EF_CUDA_SM90 EF_CUDA_VIRTUAL_SM(EF_CUDA_SM90)"
	.elftype	@"ET_EXEC"


//--------------------- .nv.info                  --------------------------
	.section	.nv.info,"",@"SHT_CUDA_INFO"
	.align	4


	//----- nvinfo : EIATTR_REGCOUNT
	.align		4
        /*0000*/ 	.byte	0x04, 0x2f
        /*0002*/ 	.short	(.L_1 - .L_0)
	.align		4
.L_0:
        /*0004*/ 	.word	index@(triton_poi_fused__to_copy_add_arange_clamp_mul_sub_70)
        /*0008*/ 	.word	0x0000000c


	//----- nvinfo : EIATTR_MIN_STACK_SIZE
	.align		4
.L_1:
        /*000c*/ 	.byte	0x04, 0x12
        /*000e*/ 	.short	(.L_3 - .L_2)
	.align		4
.L_2:
        /*0010*/ 	.word	index@(triton_poi_fused__to_copy_add_arange_clamp_mul_sub_70)
        /*0014*/ 	.word	0x00000000


	//----- nvinfo : EIATTR_FRAME_SIZE
	.align		4
.L_3:
        /*0018*/ 	.byte	0x04, 0x11
        /*001a*/ 	.short	(.L_5 - .L_4)
	.align		4
.L_4:
        /*001c*/ 	.word	index@(triton_poi_fused__to_copy_add_arange_clamp_mul_sub_70)
        /*0020*/ 	.word	0x00000000


	//----- nvinfo : EIATTR_MIN_STACK_SIZE
	.align		4
.L_5:
        /*0024*/ 	.byte	0x04, 0x12
        /*0026*/ 	.short	(.L_7 - .L_6)
	.align		4
.L_6:
        /*0028*/ 	.word	index@(triton_poi_fused__to_copy_add_arange_clamp_mul_sub_70)
        /*002c*/ 	.word	0x00000000
.L_7:


//--------------------- .nv.info.triton_poi_fused__to_copy_add_arange_clamp_mul_sub_70 --------------------------
	.section	.nv.info.triton_poi_fused__to_copy_add_arange_clamp_mul_sub_70,"",@"SHT_CUDA_INFO"
	.sectionflags	@""
	.align	4


	//----- nvinfo : EIATTR_CUDA_API_VERSION
	.align		4
        /*0000*/ 	.byte	0x04, 0x37
        /*0002*/ 	.short	(.L_9 - .L_8)
.L_8:
        /*0004*/ 	.word	0x0000007c


	//----- nvinfo : EIATTR_KPARAM_INFO
	.align		4
.L_9:
        /*0008*/ 	.byte	0x04, 0x17
        /*000a*/ 	.short	(.L_11 - .L_10)
.L_10:
        /*000c*/ 	.word	0x00000000
        /*0010*/ 	.short	0x0001
        /*0012*/ 	.short	0x0008
        /*0014*/ 	.byte	0x00, 0xf0, 0x11, 0x00


	//----- nvinfo : EIATTR_KPARAM_INFO
	.align		4
.L_11:
        /*0018*/ 	.byte	0x04, 0x17
        /*001a*/ 	.short	(.L_13 - .L_12)
.L_12:
        /*001c*/ 	.word	0x00000000
        /*0020*/ 	.short	0x0000
        /*0022*/ 	.short	0x0000
        /*0024*/ 	.byte	0x00, 0xf4, 0x21, 0x00


	//----- nvinfo : EIATTR_SPARSE_MMA_MASK
	.align		4
.L_13:
        /*0028*/ 	.byte	0x03, 0x50
        /*002a*/ 	.short	0x0000


	//----- nvinfo : EIATTR_MAXREG_COUNT
	.align		4
        /*002c*/ 	.byte	0x03, 0x1b
        /*002e*/ 	.short	0x00ff


	//----- nvinfo : EIATTR_EXIT_INSTR_OFFSETS
	.align		4
        /*0030*/ 	.byte	0x04, 0x1c
        /*0032*/ 	.short	(.L_15 - .L_14)


	//   ....[0]....
.L_14:
        /*0034*/ 	.word	0x00000190


	//   ....[1]....
        /*0038*/ 	.word	0x000001c0


	//----- nvinfo : EIATTR_REQNTID
	.align		4
.L_15:
        /*003c*/ 	.byte	0x04, 0x10
        /*003e*/ 	.short	(.L_17 - .L_16)
.L_16:
        /*0040*/ 	.word	0x00000020
        /*0044*/ 	.word	0x00000001
        /*0048*/ 	.word	0x00000001


	//----- nvinfo : EIATTR_CBANK_PARAM_SIZE
	.align		4
.L_17:
        /*004c*/ 	.byte	0x03, 0x19
        /*004e*/ 	.short	0x000c


	//----- nvinfo : EIATTR_PARAM_CBANK
	.align		4
        /*0050*/ 	.byte	0x04, 0x0a
        /*0052*/ 	.short	(.L_19 - .L_18)
	.align		4
.L_18:
        /*0054*/ 	.word	index@(.nv.constant0.triton_poi_fused__to_copy_add_arange_clamp_mul_sub_70)
        /*0058*/ 	.short	0x0210
        /*005a*/ 	.short	0x000c


	//----- nvinfo : EIATTR_SW_WAR
	.align		4
.L_19:
        /*005c*/ 	.byte	0x04, 0x36
        /*005e*/ 	.short	(.L_21 - .L_20)
.L_20:
        /*0060*/ 	.word	0x00000008
.L_21:


//--------------------- .nv.callgraph             --------------------------
	.section	.nv.callgraph,"",@"SHT_CUDA_CALLGRAPH"
	.align	4
	.sectionentsize	8
	.align		4
        /*0000*/ 	.word	0x00000000
	.align		4
        /*0004*/ 	.word	0xffffffff
	.align		4
        /*0008*/ 	.word	0x00000000
	.align		4
        /*000c*/ 	.word	0xfffffffe
	.align		4
        /*0010*/ 	.word	0x00000000
	.align		4
        /*0014*/ 	.word	0xfffffffd
	.align		4
        /*0018*/ 	.word	0x00000000
	.align		4
        /*001c*/ 	.word	0xfffffffc


//--------------------- .text.triton_poi_fused__to_copy_add_arange_clamp_mul_sub_70 --------------------------
	.section	.text.triton_poi_fused__to_copy_add_arange_clamp_mul_sub_70,"ax",@progbits
	.align	128
        .global         triton_poi_fused__to_copy_add_arange_clamp_mul_sub_70
        .type           triton_poi_fused__to_copy_add_arange_clamp_mul_sub_70,@function
        .size           triton_poi_fused__to_copy_add_arange_clamp_mul_sub_70,(.L_x_1 - triton_poi_fused__to_copy_add_arange_clamp_mul_sub_70)
        .other          triton_poi_fused__to_copy_add_arange_clamp_mul_sub_70,@"STO_CUDA_ENTRY STV_DEFAULT"
triton_poi_fused__to_copy_add_arange_clamp_mul_sub_70:
.text.triton_poi_fused__to_copy_add_arange_clamp_mul_sub_70:
[----:B------:R-:W0:Y:S02]  /*0000*/  LDC R1, c[0x0][0x28] ;  /* 0x00000a00ff017b82 */ /* 0x000e240000000800 */
[----:B------:R-:W1:Y:S01]  /*0010*/  S2R R0, SR_TID.X ;  /* 0x0000000000007919 */ /* 0x000e620000002100 */
[----:B------:R-:W-:Y:S01]  /*0020*/  HFMA2.MMA R3, -RZ, RZ, 1.625, 0 ;  /* 0x3e800000ff037435 */ /* 0x000fe200000001ff */
[----:B------:R-:W2:Y:S01]  /*0030*/  S2R R5, SR_CTAID.X ;  /* 0x0000000000057919 */ /* 0x000ea20000002500 */
[----:B-1----:R-:W-:-:S05]  /*0040*/  IMAD.SHL.U32 R0, R0, 0x2, RZ ;  /* 0x0000000200007824 */ /* 0x002fca00078e00ff */
[----:B------:R-:W-:-:S05]  /*0050*/  LOP3.LUT R0, R0, 0x3e, RZ, 0xc0, !PT ;  /* 0x0000003e00007812 */ /* 0x000fca00078ec0ff */
[----:B--2---:R-:W-:-:S05]  /*0060*/  IMAD R5, R5, 0x40, R0 ;  /* 0x0000004005057824 */ /* 0x004fca00078e0200 */
[----:B------:R-:W-:Y:S02]  /*0070*/  IADD3 R0, R5, 0x1, RZ ;  /* 0x0000000105007810 */ /* 0x000fe40007ffe0ff */
[----:B------:R-:W-:Y:S02]  /*0080*/  I2FP.F32.S32 R2, R5 ;  /* 0x0000000500027245 */ /* 0x000fe40000201400 */
[----:B------:R-:W-:Y:S02]  /*0090*/  I2FP.F32.S32 R0, R0 ;  /* 0x0000000000007245 */ /* 0x000fe40000201400 */
[----:B------:R-:W-:Y:S01]  /*00a0*/  ISETP.GE.AND P0, PT, R5, 0x40, PT ;  /* 0x000000400500780c */ /* 0x000fe20003f06270 */
[----:B------:R-:W-:Y:S02]  /*00b0*/  FADD R2, R2, 0.5 ;  /* 0x3f00000002027421 */ /* 0x000fe40000000000 */
[----:B------:R-:W-:Y:S02]  /*00c0*/  FADD R0, R0, 0.5 ;  /* 0x3f00000000007421 */ /* 0x000fe40000000000 */
[----:B------:R-:W-:-:S02]  /*00d0*/  FFMA R2, R2, R3, -0.5 ;  /* 0xbf00000002027423 */ /* 0x000fc40000000003 */
[----:B------:R-:W-:-:S03]  /*00e0*/  FFMA R0, R0, R3, -0.5 ;  /* 0xbf00000000007423 */ /* 0x000fc60000000003 */
[----:B------:R-:W-:Y:S02]  /*00f0*/  FMNMX R4, RZ, R2, !PT ;  /* 0x00000002ff047209 */ /* 0x000fe40007800000 */
[----:B------:R-:W1:Y:S01]  /*0100*/  LDC.64 R2, c[0x0][0x210] ;  /* 0x00008400ff027b82 */ /* 0x000e620000000a00 */
[----:B------:R-:W-:Y:S01]  /*0110*/  FMNMX R0, RZ, R0, !PT ;  /* 0x00000000ff007209 */ /* 0x000fe20007800000 */
[----:B------:R-:W2:Y:S08]  /*0120*/  F2I.TRUNC.NTZ R6, R4 ;  /* 0x0000000400067305 */ /* 0x000eb0000020f100 */
[----:B------:R-:W3:Y:S01]  /*0130*/  F2I.TRUNC.NTZ R7, R0 ;  /* 0x0000000000077305 */ /* 0x000ee2000020f100 */
[----:B--2---:R-:W-:-:S05]  /*0140*/  I2FP.F32.S32 R9, R6 ;  /* 0x0000000600097245 */ /* 0x004fca0000201400 */
[----:B------:R-:W-:Y:S01]  /*0150*/  FADD.SAT R6, R4, -R9 ;  /* 0x8000000904067221 */ /* 0x000fe20000002000 */
[----:B-1----:R-:W-:Y:S01]  /*0160*/  IMAD.WIDE R2, R5, 0x4, R2 ;  /* 0x0000000405027825 */ /* 0x002fe200078e0202 */
[----:B---3--:R-:W-:-:S05]  /*0170*/  I2FP.F32.S32 R7, R7 ;  /* 0x0000000700077245 */ /* 0x008fca0000201400 */
[----:B------:R-:W-:Y:S01]  /*0180*/  FADD.SAT R7, R0, -R7 ;  /* 0x8000000700077221 */ /* 0x000fe20000002000 */
[----:B------:R-:W-:Y:S06]  /*0190*/  @P0 EXIT ;  /* 0x000000000000094d */ /* 0x000fec0003800000 */
[----:B------:R-:W-:Y:S02]  /*01a0*/  ULDC.64 UR4, c[0x0][0x208] ;  /* 0x0000820000047ab9 */ /* 0x000fe40000000a00 */
[----:B------:R-:W-:Y:S01]  /*01b0*/  STG.E.64 desc[UR4][R2.64], R6 ;  /* 0x0000000602007986 */ /* 0x000fe2000c101b04 */
[----:B------:R-:W-:Y:S05]  /*01c0*/  EXIT ;  /* 0x000000000000794d */ /* 0x000fea0003800000 */
.L_x_0:
[----:B------:R-:W-:-:S00]  /*01d0*/  BRA `(.L_x_0) ;  /* 0xfffffffc00fc7947 */ /* 0x000fc0000383ffff */
[----:B------:R-:W-:-:S00]  /*01e0*/  NOP ;  /* 0x0000000000007918 */ /* 0x000fc00000000000 */
        /* <DEDUP_REMOVED lines=9> */
.L_x_1:


//--------------------- .nv.constant0.triton_poi_fused__to_copy_add_arange_clamp_mul_sub_70 --------------------------
	.section	.nv.constant0.triton_poi_fused__to_copy_add_arange_clamp_mul_sub_70,"a",@progbits
	.sectionflags	@""
	.align	4
.nv.constant0.triton_poi_fused__to_copy_add_arange_clamp_mul_sub_70:
	.zero		540
